	.headerflags	@"EF_CUDA_TEXMODE_UNIFIED EF_CUDA_64BIT_ADDRESS EF_CUDA_ACCELERATORS EF_CUDA_SM90 EF_CUDA_VIRTUAL_SM(EF_CUDA_SM90)"
	.elftype	@"ET_EXEC"


//--------------------- .nv.info                  --------------------------
	.section	.nv.info,"",@"SHT_CUDA_INFO"
	.align	4


	//----- nvinfo : EIATTR_REGCOUNT
	.align		4
        /*0000*/ 	.byte	0x04, 0x2f
        /*0002*/ 	.short	(.L_1 - .L_0)
	.align		4
.L_0:
        /*0004*/ 	.word	index@(triton_poi_fused_cat_1)
        /*0008*/ 	.word	0x00000013


	//----- nvinfo : EIATTR_MIN_STACK_SIZE
	.align		4
.L_1:
        /*000c*/ 	.byte	0x04, 0x12
        /*000e*/ 	.short	(.L_3 - .L_2)
	.align		4
.L_2:
        /*0010*/ 	.word	index@(triton_poi_fused_cat_1)
        /*0014*/ 	.word	0x00000000


	//----- nvinfo : EIATTR_FRAME_SIZE
	.align		4
.L_3:
        /*0018*/ 	.byte	0x04, 0x11
        /*001a*/ 	.short	(.L_5 - .L_4)
	.align		4
.L_4:
        /*001c*/ 	.word	index@(triton_poi_fused_cat_1)
        /*0020*/ 	.word	0x00000000


	//----- nvinfo : EIATTR_MIN_STACK_SIZE
	.align		4
.L_5:
        /*0024*/ 	.byte	0x04, 0x12
        /*0026*/ 	.short	(.L_7 - .L_6)
	.align		4
.L_6:
        /*0028*/ 	.word	index@(triton_poi_fused_cat_1)
        /*002c*/ 	.word	0x00000000
.L_7:


//--------------------- .nv.info.triton_poi_fused_cat_1 --------------------------
	.section	.nv.info.triton_poi_fused_cat_1,"",@"SHT_CUDA_INFO"
	.sectionflags	@""
	.align	4


	//----- nvinfo : EIATTR_CUDA_API_VERSION
	.align		4
        /*0000*/ 	.byte	0x04, 0x37
        /*0002*/ 	.short	(.L_9 - .L_8)
.L_8:
        /*0004*/ 	.word	0x0000007c


	//----- nvinfo : EIATTR_KPARAM_INFO
	.align		4
.L_9:
        /*0008*/ 	.byte	0x04, 0x17
        /*000a*/ 	.short	(.L_11 - .L_10)
.L_10:
        /*000c*/ 	.word	0x00000000
        /*0010*/ 	.short	0x0004
        /*0012*/ 	.short	0x0020
        /*0014*/ 	.byte	0x00, 0xf0, 0x11, 0x00


	//----- nvinfo : EIATTR_KPARAM_INFO
	.align		4
.L_11:
        /*0018*/ 	.byte	0x04, 0x17
        /*001a*/ 	.short	(.L_13 - .L_12)
.L_12:
        /*001c*/ 	.word	0x00000000
        /*0020*/ 	.short	0x0003
        /*0022*/ 	.short	0x0018
        /*0024*/ 	.byte	0x00, 0xf4, 0x21, 0x00


	//----- nvinfo : EIATTR_KPARAM_INFO
	.align		4
.L_13:
        /*0028*/ 	.byte	0x04, 0x17
        /*002a*/ 	.short	(.L_15 - .L_14)
.L_14:
        /*002c*/ 	.word	0x00000000
        /*0030*/ 	.short	0x0002
        /*0032*/ 	.short	0x0010
        /*0034*/ 	.byte	0x00, 0xf4, 0x21, 0x00


	//----- nvinfo : EIATTR_KPARAM_INFO
	.align		4
.L_15:
        /*0038*/ 	.byte	0x04, 0x17
        /*003a*/ 	.short	(.L_17 - .L_16)
.L_16:
        /*003c*/ 	.word	0x00000000
        /*0040*/ 	.short	0x0001
        /*0042*/ 	.short	0x0008
        /*0044*/ 	.byte	0x00, 0xf4, 0x21, 0x00


	//----- nvinfo : EIATTR_KPARAM_INFO
	.align		4
.L_17:
        /*0048*/ 	.byte	0x04, 0x17
        /*004a*/ 	.short	(.L_19 - .L_18)
.L_18:
        /*004c*/ 	.word	0x00000000
        /*0050*/ 	.short	0x0000
        /*0052*/ 	.short	0x0000
        /*0054*/ 	.byte	0x00, 0xf4, 0x21, 0x00


	//----- nvinfo : EIATTR_SPARSE_MMA_MASK
	.align		4
.L_19:
        /*0058*/ 	.byte	0x03, 0x50
        /*005a*/ 	.short	0x0000


	//----- nvinfo : EIATTR_MAXREG_COUNT
	.align		4
        /*005c*/ 	.byte	0x03, 0x1b
        /*005e*/ 	.short	0x00ff


	//----- nvinfo : EIATTR_EXIT_INSTR_OFFSETS
	.align		4
        /*0060*/ 	.byte	0x04, 0x1c
        /*0062*/ 	.short	(.L_21 - .L_20)


	//   ....[0]....
.L_20:
        /*0064*/ 	.word	0x00000340


	//   ....[1]....
        /*0068*/ 	.word	0x00000360


	//----- nvinfo : EIATTR_REQNTID
	.align		4
.L_21:
        /*006c*/ 	.byte	0x04, 0x10
        /*006e*/ 	.short	(.L_23 - .L_22)
.L_22:
        /*0070*/ 	.word	0x00000080
        /*0074*/ 	.word	0x00000001
        /*0078*/ 	.word	0x00000001


	//----- nvinfo : EIATTR_CBANK_PARAM_SIZE
	.align		4
.L_23:
        /*007c*/ 	.byte	0x03, 0x19
        /*007e*/ 	.short	0x0024


	//----- nvinfo : EIATTR_PARAM_CBANK
	.align		4
        /*0080*/ 	.byte	0x04, 0x0a
        /*0082*/ 	.short	(.L_25 - .L_24)
	.align		4
.L_24:
        /*0084*/ 	.word	index@(.nv.constant0.triton_poi_fused_cat_1)
        /*0088*/ 	.short	0x0210
        /*008a*/ 	.short	0x0024


	//----- nvinfo : EIATTR_SW_WAR
	.align		4
.L_25:
        /*008c*/ 	.byte	0x04, 0x36
        /*008e*/ 	.short	(.L_27 - .L_26)
.L_26:
        /*0090*/ 	.word	0x00000008
.L_27:


//--------------------- .nv.callgraph             --------------------------
	.section	.nv.callgraph,"",@"SHT_CUDA_CALLGRAPH"
	.align	4
	.sectionentsize	8
	.align		4
        /*0000*/ 	.word	0x00000000
	.align		4
        /*0004*/ 	.word	0xffffffff
	.align		4
        /*0008*/ 	.word	0x00000000
	.align		4
        /*000c*/ 	.word	0xfffffffe
	.align		4
        /*0010*/ 	.word	0x00000000
	.align		4
        /*0014*/ 	.word	0xfffffffd
	.align		4
        /*0018*/ 	.word	0x00000000
	.align		4
        /*001c*/ 	.word	0xfffffffc


//--------------------- .text.triton_poi_fused_cat_1 --------------------------
	.section	.text.triton_poi_fused_cat_1,"ax",@progbits
	.align	128
        .global         triton_poi_fused_cat_1
        .type           triton_poi_fused_cat_1,@function
        .size           triton_poi_fused_cat_1,(.L_x_1 - triton_poi_fused_cat_1)
        .other          triton_poi_fused_cat_1,@"STO_CUDA_ENTRY STV_DEFAULT"
triton_poi_fused_cat_1:
.text.triton_poi_fused_cat_1:
[----:B------:R-:W0:Y:S02]  /*0000*/  LDC R1, c[0x0][0x28] ;  /* 0x00000a00ff017b82 */ /* 0x000e240000000800 */
[----:B------:R-:W1:Y:S01]  /*0010*/  S2R R0, SR_TID.X ;  /* 0x0000000000007919 */ /* 0x000e620000002100 */
[----:B------:R-:W2:Y:S01]  /*0020*/  LDC.64 R6, c[0x0][0x210] ;  /* 0x00008400ff067b82 */ /* 0x000ea20000000a00 */
[----:B------:R-:W-:Y:S01]  /*0030*/  ULDC.64 UR4, c[0x0][0x208] ;  /* 0x0000820000047ab9 */ /* 0x000fe20000000a00 */
[----:B------:R-:W3:Y:S01]  /*0040*/  S2R R5, SR_CTAID.X ;  /* 0x0000000000057919 */ /* 0x000ee20000002500 */
[----:B-1----:R-:W-:Y:S01]  /*0050*/  IMAD.SHL.U32 R0, R0, 0x2, RZ ;  /* 0x0000000200007824 */ /* 0x002fe200078e00ff */
[----:B---3--:R-:W-:-:S04]  /*0060*/  SHF.R.S32.HI R3, RZ, 0x17, R5 ;  /* 0x00000017ff037819 */ /* 0x008fc80000011405 */
[----:B------:R-:W-:Y:S02]  /*0070*/  LOP3.LUT R0, R0, 0xfe, RZ, 0xc0, !PT ;  /* 0x000000fe00007812 */ /* 0x000fe400078ec0ff */
[----:B------:R-:W-:-:S03]  /*0080*/  SGXT R3, R3, 0x1 ;  /* 0x000000010303781a */ /* 0x000fc60000000200 */
[----:B------:R-:W-:Y:S02]  /*0090*/  IMAD R0, R5, 0x100, R0 ;  /* 0x0000010005007824 */ /* 0x000fe400078e0200 */
[----:B------:R-:W1:Y:S03]  /*00a0*/  LDC.64 R4, c[0x0][0x218] ;  /* 0x00008600ff047b82 */ /* 0x000e660000000a00 */
[----:B------:R-:W-:Y:S02]  /*00b0*/  LEA.HI R8, R3, R0, RZ, 0x4 ;  /* 0x0000000003087211 */ /* 0x000fe400078f20ff */
[----:B------:R-:W-:Y:S02]  /*00c0*/  SHF.R.S32.HI R11, RZ, 0x1f, R0 ;  /* 0x0000001fff0b7819 */ /* 0x000fe40000011400 */
[----:B------:R-:W-:Y:S01]  /*00d0*/  SHF.R.S32.HI R9, RZ, 0x4, R8 ;  /* 0x00000004ff097819 */ /* 0x000fe20000011408 */
[----:B------:R-:W3:Y:S01]  /*00e0*/  LDC.64 R2, c[0x0][0x220] ;  /* 0x00008800ff027b82 */ /* 0x000ee20000000a00 */
[----:B------:R-:W-:-:S02]  /*00f0*/  LOP3.LUT R15, R8, 0xfffffff0, RZ, 0xc0, !PT ;  /* 0xfffffff0080f7812 */ /* 0x000fc400078ec0ff */
[----:B------:R-:W-:Y:S02]  /*0100*/  LEA.HI R10, R9, R9, RZ, 0x3 ;  /* 0x00000009090a7211 */ /* 0x000fe400078f18ff */
[----:B------:R-:W-:Y:S02]  /*0110*/  LEA.HI R11, R11, R0, RZ, 0x7 ;  /* 0x000000000b0b7211 */ /* 0x000fe400078f38ff */
[----:B------:R-:W-:Y:S01]  /*0120*/  LOP3.LUT R8, R10, 0xfffffff8, RZ, 0xc0, !PT ;  /* 0xfffffff80a087812 */ /* 0x000fe200078ec0ff */
[C---:B------:R-:W-:Y:S01]  /*0130*/  IMAD.IADD R10, R0.reuse, 0x1, -R15 ;  /* 0x00000001000a7824 */ /* 0x040fe200078e0a0f */
[----:B------:R-:W-:Y:S02]  /*0140*/  LOP3.LUT R13, R11, 0xffffff80, RZ, 0xc0, !PT ;  /* 0xffffff800b0d7812 */ /* 0x000fe400078ec0ff */
[----:B------:R-:W-:Y:S02]  /*0150*/  CS2R R14, SRZ ;  /* 0x00000000000e7805 */ /* 0x000fe4000001ff00 */
[----:B------:R-:W-:Y:S01]  /*0160*/  SHF.R.S32.HI R11, RZ, 0x7, R11 ;  /* 0x00000007ff0b7819 */ /* 0x000fe2000001140b */
[----:B------:R-:W-:Y:S01]  /*0170*/  IMAD.IADD R9, R9, 0x1, -R8 ;  /* 0x0000000109097824 */ /* 0x000fe200078e0a08 */
[C---:B------:R-:W-:Y:S01]  /*0180*/  ISETP.GE.AND P2, PT, R0.reuse, 0x200, PT ;  /* 0x000002000000780c */ /* 0x040fe20003f46270 */
[----:B------:R-:W-:-:S02]  /*0190*/  IMAD.IADD R8, R0, 0x1, -R13 ;  /* 0x0000000100087824 */ /* 0x000fc400078e0a0d */
[----:B------:R-:W-:Y:S01]  /*01a0*/  IMAD R10, R11, 0x40, R10 ;  /* 0x000000400b0a7824 */ /* 0x000fe200078e020a */
[C---:B------:R-:W-:Y:S01]  /*01b0*/  ISETP.GT.AND P1, PT, R9.reuse, 0x3, !P2 ;  /* 0x000000030900780c */ /* 0x040fe20005724270 */
[C---:B------:R-:W-:Y:S01]  /*01c0*/  VIADD R13, R9.reuse, 0xfffffffc ;  /* 0xfffffffc090d7836 */ /* 0x040fe20000000000 */
[----:B------:R-:W-:Y:S01]  /*01d0*/  ISETP.GE.AND P3, PT, R9, 0x4, PT ;  /* 0x000000040900780c */ /* 0x000fe20003f66270 */
[----:B------:R-:W-:Y:S02]  /*01e0*/  IMAD R11, R11, 0x40, R8 ;  /* 0x000000400b0b7824 */ /* 0x000fe400078e0208 */
[C---:B------:R-:W-:Y:S01]  /*01f0*/  IMAD R9, R13.reuse, 0x10, R10 ;  /* 0x000000100d097824 */ /* 0x040fe200078e020a */
[----:B------:R-:W-:Y:S01]  /*0200*/  ISETP.LT.AND P0, PT, R0, 0x200, !P3 ;  /* 0x000002000000780c */ /* 0x000fe20005f01270 */
[----:B---3--:R-:W-:Y:S01]  /*0210*/  IMAD.WIDE R2, R13, 0x4, R2 ;  /* 0x000000040d027825 */ /* 0x008fe200078e0202 */
[----:B------:R-:W-:-:S03]  /*0220*/  CS2R R12, SRZ ;  /* 0x00000000000c7805 */ /* 0x000fc6000001ff00 */
[----:B-1----:R-:W-:Y:S02]  /*0230*/  IMAD.WIDE R4, R9, 0x4, R4 ;  /* 0x0000000409047825 */ /* 0x002fe400078e0204 */
[----:B------:R-:W1:Y:S01]  /*0240*/  LDC.64 R8, c[0x0][0x228] ;  /* 0x00008a00ff087b82 */ /* 0x000e620000000a00 */
[----:B------:R-:W3:Y:S01]  /*0250*/  @P1 LDG.E.EL R12, desc[UR4][R2.64] ;  /* 0x00000004020c1981 */ /* 0x000ee2000c2e1900 */
[----:B--2---:R-:W-:Y:S01]  /*0260*/  IMAD.WIDE R6, R11, 0x4, R6 ;  /* 0x000000040b067825 */ /* 0x004fe200078e0206 */
[----:B------:R-:W-:Y:S02]  /*0270*/  CS2R R10, SRZ ;  /* 0x00000000000a7805 */ /* 0x000fe4000001ff00 */
[----:B------:R1:W2:Y:S04]  /*0280*/  @P1 LDG.E.64 R14, desc[UR4][R4.64] ;  /* 0x00000004040e1981 */ /* 0x0002a8000c1e1b00 */
[----:B------:R-:W4:Y:S04]  /*0290*/  @P1 LDG.E.EL R13, desc[UR4][R2.64] ;  /* 0x00000004020d1981 */ /* 0x000f28000c2e1900 */
[----:B------:R-:W5:Y:S01]  /*02a0*/  @P0 LDG.E.64 R10, desc[UR4][R6.64] ;  /* 0x00000004060a0981 */ /* 0x000f62000c1e1b00 */
[----:B-1----:R-:W-:Y:S01]  /*02b0*/  IMAD.WIDE R4, R0, 0x4, R8 ;  /* 0x0000000400047825 */ /* 0x002fe200078e0208 */
[----:B--2---:R-:W-:-:S02]  /*02c0*/  SEL R16, R15, RZ, P1 ;  /* 0x000000ff0f107207 */ /* 0x004fc40000800000 */
[----:B------:R-:W-:Y:S02]  /*02d0*/  SEL R14, R14, RZ, P1 ;  /* 0x000000ff0e0e7207 */ /* 0x000fe40000800000 */
[----:B---3--:R-:W-:Y:S02]  /*02e0*/  SEL R15, R12, RZ, P1 ;  /* 0x000000ff0c0f7207 */ /* 0x008fe40000800000 */
[----:B----4-:R-:W-:Y:S02]  /*02f0*/  SEL R13, R13, RZ, P1 ;  /* 0x000000ff0d0d7207 */ /* 0x010fe40000800000 */
[----:B-----5:R-:W-:Y:S01]  /*0300*/  SEL R10, R10, RZ, P0 ;  /* 0x000000ff0a0a7207 */ /* 0x020fe20000000000 */
[----:B------:R-:W-:Y:S01]  /*0310*/  @P3 FADD R10, R14, R15 ;  /* 0x0000000f0e0a3221 */ /* 0x000fe20000000000 */
[----:B------:R-:W-:Y:S01]  /*0320*/  SEL R11, R11, RZ, P0 ;  /* 0x000000ff0b0b7207 */ /* 0x000fe20000000000 */
[----:B------:R-:W-:Y:S01]  /*0330*/  @P3 FADD R11, R16, R13 ;  /* 0x0000000d100b3221 */ /* 0x000fe20000000000 */
[----:B------:R-:W-:Y:S06]  /*0340*/  @P2 EXIT ;  /* 0x000000000000294d */ /* 0x000fec0003800000 */
[----:B------:R-:W-:Y:S01]  /*0350*/  STG.E.64 desc[UR4][R4.64], R10 ;  /* 0x0000000a04007986 */ /* 0x000fe2000c101b04 */
[----:B------:R-:W-:Y:S05]  /*0360*/  EXIT ;  /* 0x000000000000794d */ /* 0x000fea0003800000 */
.L_x_0:
[----:B------:R-:W-:-:S00]  /*0370*/  BRA `(.L_x_0) ;  /* 0xfffffffc00fc7947 */ /* 0x000fc0000383ffff */
[----:B------:R-:W-:-:S00]  /*0380*/  NOP ;  /* 0x0000000000007918 */ /* 0x000fc00000000000 */
[----:B------:R-:W-:-:S00]  /*0390*/  NOP ;  /* 0x0000000000007918 */ /* 0x000fc00000000000 */
[----:B------:R-:W-:-:S00]  /*03a0*/  NOP ;  /* 0x0000000000007918 */ /* 0x000fc00000000000 */
[----:B------:R-:W-:-:S00]  /*03b0*/  NOP ;  /* 0x0000000000007918 */ /* 0x000fc00000000000 */
[----:B------:R-:W-:-:S00]  /*03c0*/  NOP ;  /* 0x0000000000007918 */ /* 0x000fc00000000000 */
[----:B------:R-:W-:-:S00]  /*03d0*/  NOP ;  /* 0x0000000000007918 */ /* 0x000fc00000000000 */
[----:B------:R-:W-:-:S00]  /*03e0*/  NOP ;  /* 0x0000000000007918 */ /* 0x000fc00000000000 */
[----:B------:R-:W-:-:S00]  /*03f0*/  NOP ;  /* 0x0000000000007918 */ /* 0x000fc00000000000 */
.L_x_1:


//--------------------- .nv.constant0.triton_poi_fused_cat_1 --------------------------
	.section	.nv.constant0.triton_poi_fused_cat_1,"a",@progbits
	.sectionflags	@""
	.align	4
.nv.constant0.triton_poi_fused_cat_1:
	.zero		564
